	.headerflags	@"EF_CUDA_TEXMODE_UNIFIED EF_CUDA_64BIT_ADDRESS EF_CUDA_ACCELERATORS EF_CUDA_SM90 EF_CUDA_VIRTUAL_SM(EF_CUDA_SM90)"
	.elftype	@"ET_EXEC"


//--------------------- .nv.info                  --------------------------
	.section	.nv.info,"",@"SHT_CUDA_INFO"
	.align	4


	//----- nvinfo : EIATTR_REGCOUNT
	.align		4
        /*0000*/ 	.byte	0x04, 0x2f
        /*0002*/ 	.short	(.L_5 - .L_4)
	.align		4
.L_4:
        /*0004*/ 	.word	index@(triton_red_fused__to_copy_add_embedding_mean_mul_pow_rsqrt_0)
        /*0008*/ 	.word	0x00000022


	//----- nvinfo : EIATTR_MIN_STACK_SIZE
	.align		4
.L_5:
        /*000c*/ 	.byte	0x04, 0x12
        /*000e*/ 	.short	(.L_7 - .L_6)
	.align		4
.L_6:
        /*0010*/ 	.word	index@(triton_red_fused__to_copy_add_embedding_mean_mul_pow_rsqrt_0)
        /*0014*/ 	.word	0x00000000


	//----- nvinfo : EIATTR_FRAME_SIZE
	.align		4
.L_7:
        /*0018*/ 	.byte	0x04, 0x11
        /*001a*/ 	.short	(.L_9 - .L_8)
	.align		4
.L_8:
        /*001c*/ 	.word	index@(triton_red_fused__to_copy_add_embedding_mean_mul_pow_rsqrt_0)
        /*0020*/ 	.word	0x00000000


	//----- nvinfo : EIATTR_MIN_STACK_SIZE
	.align		4
.L_9:
        /*0024*/ 	.byte	0x04, 0x12
        /*0026*/ 	.short	(.L_11 - .L_10)
	.align		4
.L_10:
        /*0028*/ 	.word	index@(triton_red_fused__to_copy_add_embedding_mean_mul_pow_rsqrt_0)
        /*002c*/ 	.word	0x00000000
.L_11:


//--------------------- .nv.info.triton_red_fused__to_copy_add_embedding_mean_mul_pow_rsqrt_0 --------------------------
	.section	.nv.info.triton_red_fused__to_copy_add_embedding_mean_mul_pow_rsqrt_0,"",@"SHT_CUDA_INFO"
	.sectionflags	@""
	.align	4


	//----- nvinfo : EIATTR_CUDA_API_VERSION
	.align		4
        /*0000*/ 	.byte	0x04, 0x37
        /*0002*/ 	.short	(.L_13 - .L_12)
.L_12:
        /*0004*/ 	.word	0x0000007c


	//----- nvinfo : EIATTR_KPARAM_INFO
	.align		4
.L_13:
        /*0008*/ 	.byte	0x04, 0x17
        /*000a*/ 	.short	(.L_15 - .L_14)
.L_14:
        /*000c*/ 	.word	0x00000000
        /*0010*/ 	.short	0x0008
        /*0012*/ 	.short	0x0038
        /*0014*/ 	.byte	0x00, 0xf4, 0x21, 0x00


	//----- nvinfo : EIATTR_KPARAM_INFO
	.align		4
.L_15:
        /*0018*/ 	.byte	0x04, 0x17
        /*001a*/ 	.short	(.L_17 - .L_16)
.L_16:
        /*001c*/ 	.word	0x00000000
        /*0020*/ 	.short	0x0007
        /*0022*/ 	.short	0x0034
        /*0024*/ 	.byte	0x00, 0xf0, 0x11, 0x00


	//----- nvinfo : EIATTR_KPARAM_INFO
	.align		4
.L_17:
        /*0028*/ 	.byte	0x04, 0x17
        /*002a*/ 	.short	(.L_19 - .L_18)
.L_18:
        /*002c*/ 	.word	0x00000000
        /*0030*/ 	.short	0x0006
        /*0032*/ 	.short	0x0030
        /*0034*/ 	.byte	0x00, 0xf0, 0x11, 0x00


	//----- nvinfo : EIATTR_KPARAM_INFO
	.align		4
.L_19:
        /*0038*/ 	.byte	0x04, 0x17
        /*003a*/ 	.short	(.L_21 - .L_20)
.L_20:
        /*003c*/ 	.word	0x00000000
        /*0040*/ 	.short	0x0005
        /*0042*/ 	.short	0x0028
        /*0044*/ 	.byte	0x00, 0xf4, 0x21, 0x00


	//----- nvinfo : EIATTR_KPARAM_INFO
	.align		4
.L_21:
        /*0048*/ 	.byte	0x04, 0x17
        /*004a*/ 	.short	(.L_23 - .L_22)
.L_22:
        /*004c*/ 	.word	0x00000000
        /*0050*/ 	.short	0x0004
        /*0052*/ 	.short	0x0020
        /*0054*/ 	.byte	0x00, 0xf4, 0x21, 0x00


	//----- nvinfo : EIATTR_KPARAM_INFO
	.align		4
.L_23:
        /*0058*/ 	.byte	0x04, 0x17
        /*005a*/ 	.short	(.L_25 - .L_24)
.L_24:
        /*005c*/ 	.word	0x00000000
        /*0060*/ 	.short	0x0003
        /*0062*/ 	.short	0x0018
        /*0064*/ 	.byte	0x00, 0xf4, 0x21, 0x00


	//----- nvinfo : EIATTR_KPARAM_INFO
	.align		4
.L_25:
        /*0068*/ 	.byte	0x04, 0x17
        /*006a*/ 	.short	(.L_27 - .L_26)
.L_26:
        /*006c*/ 	.word	0x00000000
        /*0070*/ 	.short	0x0002
        /*0072*/ 	.short	0x0010
        /*0074*/ 	.byte	0x00, 0xf4, 0x21, 0x00


	//----- nvinfo : EIATTR_KPARAM_INFO
	.align		4
.L_27:
        /*0078*/ 	.byte	0x04, 0x17
        /*007a*/ 	.short	(.L_29 - .L_28)
.L_28:
        /*007c*/ 	.word	0x00000000
        /*0080*/ 	.short	0x0001
        /*0082*/ 	.short	0x0008
        /*0084*/ 	.byte	0x00, 0xf4, 0x21, 0x00


	//----- nvinfo : EIATTR_KPARAM_INFO
	.align		4
.L_29:
        /*0088*/ 	.byte	0x04, 0x17
        /*008a*/ 	.short	(.L_31 - .L_30)
.L_30:
        /*008c*/ 	.word	0x00000000
        /*0090*/ 	.short	0x0000
        /*0092*/ 	.short	0x0000
        /*0094*/ 	.byte	0x00, 0xf4, 0x21, 0x00


	//----- nvinfo : EIATTR_SPARSE_MMA_MASK
	.align		4
.L_31:
        /*0098*/ 	.byte	0x03, 0x50
        /*009a*/ 	.short	0x0000


	//----- nvinfo : EIATTR_MAXREG_COUNT
	.align		4
        /*009c*/ 	.byte	0x03, 0x1b
        /*009e*/ 	.short	0x00ff


	//----- nvinfo : EIATTR_EXTERNS
	.align		4
        /*00a0*/ 	.byte	0x04, 0x0f
        /*00a2*/ 	.short	(.L_33 - .L_32)


	//   ....[0]....
	.align		4
.L_32:
        /*00a4*/ 	.word	index@(__assertfail)


	//----- nvinfo : EIATTR_COOP_GROUP_MASK_REGIDS
	.align		4
.L_33:
        /*00a8*/ 	.byte	0x04, 0x29
        /*00aa*/ 	.short	(.L_35 - .L_34)


	//   ....[0]....
.L_34:
        /*00ac*/ 	.word	0xffffffff


	//   ....[1]....
        /*00b0*/ 	.word	0xffffffff


	//   ....[2]....
        /*00b4*/ 	.word	0xffffffff


	//   ....[3]....
        /*00b8*/ 	.word	0xffffffff


	//   ....[4]....
        /*00bc*/ 	.word	0xffffffff


	//   ....[5]....
        /*00c0*/ 	.word	0xffffffff


	//   ....[6]....
        /*00c4*/ 	.word	0xffffffff


	//----- nvinfo : EIATTR_COOP_GROUP_INSTR_OFFSETS
	.align		4
.L_35:
        /*00c8*/ 	.byte	0x04, 0x28
        /*00ca*/ 	.short	(.L_37 - .L_36)


	//   ....[0]....
.L_36:
        /*00cc*/ 	.word	0x00000960


	//   ....[1]....
        /*00d0*/ 	.word	0x00000980


	//   ....[2]....
        /*00d4*/ 	.word	0x000009a0


	//   ....[3]....
        /*00d8*/ 	.word	0x000009d0


	//   ....[4]....
        /*00dc*/ 	.word	0x00000a00


	//   ....[5]....
        /*00e0*/ 	.word	0x00000ac0


	//   ....[6]....
        /*00e4*/ 	.word	0x00000ae0


	//----- nvinfo : EIATTR_SYSCALL_OFFSETS
	.align		4
.L_37:
        /*00e8*/ 	.byte	0x04, 0x46
        /*00ea*/ 	.short	(.L_39 - .L_38)


	//   ....[0]....
.L_38:
        /*00ec*/ 	.word	0x00001770


	//----- nvinfo : EIATTR_EXIT_INSTR_OFFSETS
	.align		4
.L_39:
        /*00f0*/ 	.byte	0x04, 0x1c
        /*00f2*/ 	.short	(.L_41 - .L_40)


	//   ....[0]....
.L_40:
        /*00f4*/ 	.word	0x00001650


	//   ....[1]....
        /*00f8*/ 	.word	0x00001670


	//----- nvinfo : EIATTR_REQNTID
	.align		4
.L_41:
        /*00fc*/ 	.byte	0x04, 0x10
        /*00fe*/ 	.short	(.L_43 - .L_42)
.L_42:
        /*0100*/ 	.word	0x00000080
        /*0104*/ 	.word	0x00000001
        /*0108*/ 	.word	0x00000001


	//----- nvinfo : EIATTR_CBANK_PARAM_SIZE
	.align		4
.L_43:
        /*010c*/ 	.byte	0x03, 0x19
        /*010e*/ 	.short	0x0040


	//----- nvinfo : EIATTR_PARAM_CBANK
	.align		4
        /*0110*/ 	.byte	0x04, 0x0a
        /*0112*/ 	.short	(.L_45 - .L_44)
	.align		4
.L_44:
        /*0114*/ 	.word	index@(.nv.constant0.triton_red_fused__to_copy_add_embedding_mean_mul_pow_rsqrt_0)
        /*0118*/ 	.short	0x0210
        /*011a*/ 	.short	0x0040


	//----- nvinfo : EIATTR_SW_WAR
	.align		4
.L_45:
        /*011c*/ 	.byte	0x04, 0x36
        /*011e*/ 	.short	(.L_47 - .L_46)
.L_46:
        /*0120*/ 	.word	0x00000008
.L_47:


//--------------------- .nv.callgraph             --------------------------
	.section	.nv.callgraph,"",@"SHT_CUDA_CALLGRAPH"
	.align	4
	.sectionentsize	8
	.align		4
        /*0000*/ 	.word	0x00000000
	.align		4
        /*0004*/ 	.word	0xffffffff
	.align		4
        /*0008*/ 	.word	index@(triton_red_fused__to_copy_add_embedding_mean_mul_pow_rsqrt_0)
	.align		4
        /*000c*/ 	.word	index@(__assertfail)
	.align		4
        /*0010*/ 	.word	0x00000000
	.align		4
        /*0014*/ 	.word	0xfffffffe
	.align		4
        /*0018*/ 	.word	0x00000000
	.align		4
        /*001c*/ 	.word	0xfffffffd
	.align		4
        /*0020*/ 	.word	0x00000000
	.align		4
        /*0024*/ 	.word	0xfffffffc


//--------------------- .nv.constant4             --------------------------
	.section	.nv.constant4,"a",@progbits
	.align	8
	.align		8
.nv.constant4:
        /*0000*/ 	.dword	__assertfail
	.align		8
        /*0008*/ 	.dword	assertFunc_0
	.align		8
        /*0010*/ 	.dword	assertFile_0
	.align		8
        /*0018*/ 	.dword	assertMessage_0
	.align		8
        /*0020*/ 	.dword	_$_str


//--------------------- .text.triton_red_fused__to_copy_add_embedding_mean_mul_pow_rsqrt_0 --------------------------
	.section	.text.triton_red_fused__to_copy_add_embedding_mean_mul_pow_rsqrt_0,"ax",@progbits
	.sectionflags	@"SHF_BARRIERS=1"
	.align	128
        .global         triton_red_fused__to_copy_add_embedding_mean_mul_pow_rsqrt_0
        .type           triton_red_fused__to_copy_add_embedding_mean_mul_pow_rsqrt_0,@function
        .size           triton_red_fused__to_copy_add_embedding_mean_mul_pow_rsqrt_0,(.L_x_3 - triton_red_fused__to_copy_add_embedding_mean_mul_pow_rsqrt_0)
        .other          triton_red_fused__to_copy_add_embedding_mean_mul_pow_rsqrt_0,@"STO_CUDA_ENTRY STV_DEFAULT"
triton_red_fused__to_copy_add_embedding_mean_mul_pow_rsqrt_0:
.text.triton_red_fused__to_copy_add_embedding_mean_mul_pow_rsqrt_0:
[----:B------:R-:W0:Y:S02]  /*0000*/  LDC R1, c[0x0][0x28] ;  /* 0x00000a00ff017b82 */ /* 0x000e240000000800 */
[----:B------:R-:W1:Y:S01]  /*0010*/  S2R R18, SR_CTAID.X ;  /* 0x0000000000127919 */ /* 0x000e620000002500 */
[----:B------:R-:W2:Y:S01]  /*0020*/  LDC.64 R2, c[0x0][0x218] ;  /* 0x00008600ff027b82 */ /* 0x000ea20000000a00 */
[----:B------:R-:W-:Y:S01]  /*0030*/  ULDC UR8, c[0x0][0x240] ;  /* 0x0000900000087ab9 */ /* 0x000fe20000000800 */
[----:B------:R-:W-:Y:S01]  /*0040*/  CS2R R6, SRZ ;  /* 0x0000000000067805 */ /* 0x000fe2000001ff00 */
[----:B------:R-:W-:Y:S01]  /*0050*/  ULDC.64 UR6, c[0x0][0x208] ;  /* 0x0000820000067ab9 */ /* 0x000fe20000000a00 */
[C---:B-1----:R-:W-:Y:S01]  /*0060*/  ISETP.GE.AND P1, PT, R18.reuse, UR8, PT ;  /* 0x0000000812007c0c */ /* 0x042fe2000bf26270 */
[----:B--2---:R-:W-:-:S12]  /*0070*/  IMAD.WIDE R2, R18, 0x8, R2 ;  /* 0x0000000812027825 */ /* 0x004fd800078e0202 */
[----:B------:R-:W2:Y:S01]  /*0080*/  @!P1 LDG.E.EL.64 R6, desc[UR6][R2.64] ;  /* 0x0000000602069981 */ /* 0x000ea2000c2e1b00 */
[----:B------:R-:W-:-:S06]  /*0090*/  CS2R R4, SRZ ;  /* 0x0000000000047805 */ /* 0x000fcc000001ff00 */
[----:B------:R1:W5:Y:S01]  /*00a0*/  @!P1 LDG.E.EL.64 R4, desc[UR6][R2.64] ;  /* 0x0000000602049981 */ /* 0x000362000c2e1b00 */
[----:B--2---:R-:W-:Y:S02]  /*00b0*/  IADD3 R9, P2, R6, 0x1f500, RZ ;  /* 0x0001f50006097810 */ /* 0x004fe40007f5e0ff */
[----:B------:R-:W-:Y:S02]  /*00c0*/  ISETP.GE.AND P0, PT, R7, RZ, PT ;  /* 0x000000ff0700720c */ /* 0x000fe40003f06270 */
[----:B------:R-:W-:Y:S02]  /*00d0*/  IADD3.X R11, RZ, R7, RZ, P2, !PT ;  /* 0x00000007ff0b7210 */ /* 0x000fe400017fe4ff */
[----:B------:R-:W-:Y:S02]  /*00e0*/  SEL R0, R9, R6, !P0 ;  /* 0x0000000609007207 */ /* 0x000fe40004000000 */
[----:B------:R-:W-:Y:S02]  /*00f0*/  SEL R6, R11, R7, !P0 ;  /* 0x000000070b067207 */ /* 0x000fe40004000000 */
[----:B------:R-:W-:-:S02]  /*0100*/  ISETP.GT.U32.AND P0, PT, R0, 0x1f4ff, PT ;  /* 0x0001f4ff0000780c */ /* 0x000fc40003f04070 */
[----:B------:R-:W-:Y:S02]  /*0110*/  ISETP.LT.AND P2, PT, R18, UR8, PT ;  /* 0x0000000812007c0c */ /* 0x000fe4000bf41270 */
[----:B------:R-:W-:-:S13]  /*0120*/  ISETP.GT.U32.AND.EX P0, PT, R6, RZ, PT, P0 ;  /* 0x000000ff0600720c */ /* 0x000fda0003f04100 */
[----:B-1----:R-:W-:Y:S05]  /*0130*/  @P0 BRA P2, `(.L_x_0) ;  /* 0x0000001400500947 */ /* 0x002fea0001000000 */
[----:B------:R-:W1:Y:S01]  /*0140*/  S2R R0, SR_TID.X ;  /* 0x0000000000007919 */ /* 0x000e620000002100 */
[----:B------:R-:W2:Y:S01]  /*0150*/  LDC.64 R16, c[0x0][0x220] ;  /* 0x00008800ff107b82 */ /* 0x000ea20000000a00 */
[C---:B-----5:R-:W-:Y:S02]  /*0160*/  SHF.L.U32 R7, R4.reuse, 0xc, RZ ;  /* 0x0000000c04077819 */ /* 0x060fe400000006ff */
[----:B------:R-:W-:Y:S02]  /*0170*/  CS2R R12, SRZ ;  /* 0x00000000000c7805 */ /* 0x000fe4000001ff00 */
[----:B------:R-:W-:Y:S02]  /*0180*/  SHF.L.U64.HI R4, R4, 0xc, R5 ;  /* 0x0000000c04047819 */ /* 0x000fe40000010205 */
[----:B------:R-:W-:Y:S02]  /*0190*/  CS2R R14, SRZ ;  /* 0x00000000000e7805 */ /* 0x000fe4000001ff00 */
[----:B------:R-:W-:-:S02]  /*01a0*/  IADD3 R2, P2, R7, 0x1f500000, RZ ;  /* 0x1f50000007027810 */ /* 0x000fc40007f5e0ff */
[----:B------:R-:W-:Y:S01]  /*01b0*/  CS2R R8, SRZ ;  /* 0x0000000000087805 */ /* 0x000fe2000001ff00 */
[----:B------:R-:W-:Y:S01]  /*01c0*/  BAR.SYNC.DEFER_BLOCKING 0x0 ;  /* 0x0000000000007b1d */ /* 0x000fe20000010000 */
[----:B------:R-:W-:Y:S02]  /*01d0*/  ISETP.GE.AND P0, PT, R5, RZ, PT ;  /* 0x000000ff0500720c */ /* 0x000fe40003f06270 */
[----:B------:R-:W-:Y:S02]  /*01e0*/  CS2R R10, SRZ ;  /* 0x00000000000a7805 */ /* 0x000fe4000001ff00 */
[----:B------:R-:W-:Y:S02]  /*01f0*/  IADD3.X R3, RZ, R4, RZ, P2, !PT ;  /* 0x00000004ff037210 */ /* 0x000fe400017fe4ff */
[----:B------:R-:W-:Y:S01]  /*0200*/  SEL R2, R2, R7, !P0 ;  /* 0x0000000702027207 */ /* 0x000fe20004000000 */
[----:B------:R-:W3:Y:S01]  /*0210*/  LDC.64 R22, c[0x0][0x230] ;  /* 0x00008c00ff167b82 */ /* 0x000ee20000000a00 */
[----:B------:R-:W-:Y:S01]  /*0220*/  SEL R3, R3, R4, !P0 ;  /* 0x0000000403037207 */ /* 0x000fe20004000000 */
[----:B------:R-:W-:-:S06]  /*0230*/  ULDC.64 UR4, c[0x0][0x230] ;  /* 0x00008c0000047ab9 */ /* 0x000fcc0000000a00 */
[----:B------:R-:W4:Y:S01]  /*0240*/  LDC.64 R30, c[0x0][0x238] ;  /* 0x00008e00ff1e7b82 */ /* 0x000f220000000a00 */
[----:B--2---:R-:W-:-:S04]  /*0250*/  LEA R16, P0, R2, R16, 0x1 ;  /* 0x0000001002107211 */ /* 0x004fc800078008ff */
[----:B------:R-:W-:Y:S02]  /*0260*/  LEA.HI.X R17, R2, R17, R3, 0x1, P0 ;  /* 0x0000001102117211 */ /* 0x000fe400000f0c03 */
[----:B-1----:R-:W-:-:S04]  /*0270*/  SHF.L.U32 R0, R0, 0x3, RZ ;  /* 0x0000000300007819 */ /* 0x002fc800000006ff */
[----:B------:R-:W-:-:S05]  /*0280*/  LOP3.LUT R3, R0, 0x3f8, RZ, 0xc0, !PT ;  /* 0x000003f800037812 */ /* 0x000fca00078ec0ff */
[----:B------:R-:W-:-:S05]  /*0290*/  IMAD.WIDE.U32 R16, R3, 0x2, R16 ;  /* 0x0000000203107825 */ /* 0x000fca00078e0010 */
[----:B------:R-:W2:Y:S04]  /*02a0*/  @!P1 LDG.E.EF.128 R12, desc[UR6][R16.64] ;  /* 0x00000006100c9981 */ /* 0x000ea8000c0e1d00 */
[----:B------:R-:W5:Y:S01]  /*02b0*/  @!P1 LDG.E.EF.128 R8, desc[UR6][R16.64+0x800] ;  /* 0x0008000610089981 */ /* 0x000f62000c0e1d00 */
[----:B------:R-:W-:Y:S02]  /*02c0*/  SHF.L.U32 R4, R18, 0xc, RZ ;  /* 0x0000000c12047819 */ /* 0x000fe400000006ff */
[----:B------:R-:W-:Y:S02]  /*02d0*/  CS2R R6, SRZ ;  /* 0x0000000000067805 */ /* 0x000fe4000001ff00 */
[----:B------:R-:W-:Y:S02]  /*02e0*/  IADD3 R2, P0, R3, R4, RZ ;  /* 0x0000000403027210 */ /* 0x000fe40007f1e0ff */
[----:B------:R-:W-:-:S02]  /*02f0*/  LOP3.LUT R3, R3, R4, RZ, 0xfc, !PT ;  /* 0x0000000403037212 */ /* 0x000fc400078efcff */
[----:B------:R-:W-:Y:S02]  /*0300*/  LEA.HI.X.SX32 R5, R4, RZ, 0x1, P0 ;  /* 0x000000ff04057211 */ /* 0x000fe400000f0eff */
[C---:B------:R-:W-:Y:S01]  /*0310*/  SHF.L.U32 R0, R2.reuse, 0x1, RZ ;  /* 0x0000000102007819 */ /* 0x040fe200000006ff */
[----:B---3--:R-:W-:Y:S01]  /*0320*/  IMAD.WIDE R22, R3, 0x2, R22 ;  /* 0x0000000203167825 */ /* 0x008fe200078e0216 */
[----:B------:R-:W-:Y:S02]  /*0330*/  SHF.L.U64.HI R2, R2, 0x1, R5 ;  /* 0x0000000102027819 */ /* 0x000fe40000010205 */
[----:B------:R-:W-:Y:S02]  /*0340*/  CS2R R4, SRZ ;  /* 0x0000000000047805 */ /* 0x000fe4000001ff00 */
[----:B------:R-:W-:-:S04]  /*0350*/  IADD3 R20, P0, R0, UR4, RZ ;  /* 0x0000000400147c10 */ /* 0x000fc8000ff1e0ff */
[----:B------:R-:W-:Y:S01]  /*0360*/  IADD3.X R21, R2, UR5, RZ, P0, !PT ;  /* 0x0000000502157c10 */ /* 0x000fe200087fe4ff */
[----:B--2---:R1:W-:Y:S04]  /*0370*/  @!P1 STG.E.128 desc[UR6][R22.64], R12 ;  /* 0x0000000c16009986 */ /* 0x0043e8000c101d06 */
[----:B-----5:R2:W-:Y:S01]  /*0380*/  @!P1 STG.E.128 desc[UR6][R20.64+0x800], R8 ;  /* 0x0008000814009986 */ /* 0x0205e2000c101d06 */
[----:B------:R-:W-:Y:S06]  /*0390*/  BAR.SYNC.DEFER_BLOCKING 0x0 ;  /* 0x0000000000007b1d */ /* 0x000fec0000010000 */
[----:B------:R-:W3:Y:S01]  /*03a0*/  @!P1 LDG.E.EF.128 R4, desc[UR6][R16.64+0x1000] ;  /* 0x0010000610049981 */ /* 0x000ee2000c0e1d00 */
[----:B------:R-:W-:-:S02]  /*03b0*/  HADD2.F32 R27, -RZ, R12.H0_H0 ;  /* 0x2000000cff1b7230 */ /* 0x000fc40000004100 */
[----:B------:R-:W-:Y:S02]  /*03c0*/  HADD2.F32 R26, -RZ, R12.H1_H1 ;  /* 0x3000000cff1a7230 */ /* 0x000fe40000004100 */
[----:B---3--:R-:W-:Y:S02]  /*03d0*/  HADD2.F32 R24, -RZ, R4.H0_H0 ;  /* 0x20000004ff187230 */ /* 0x008fe40000004100 */
[----:B------:R-:W-:Y:S02]  /*03e0*/  HADD2.F32 R25, -RZ, R4.H1_H1 ;  /* 0x30000004ff197230 */ /* 0x000fe40000004100 */
[----:B-1----:R-:W-:Y:S02]  /*03f0*/  HADD2.F32 R12, -RZ, R5.H0_H0 ;  /* 0x20000005ff0c7230 */ /* 0x002fe40000004100 */
[----:B------:R-:W-:Y:S01]  /*0400*/  FMUL R24, R24, R24 ;  /* 0x0000001818187220 */ /* 0x000fe20000400000 */
[----:B------:R-:W-:-:S03]  /*0410*/  FMUL R25, R25, R25 ;  /* 0x0000001919197220 */ /* 0x000fc60000400000 */
[----:B------:R-:W-:Y:S01]  /*0420*/  FFMA R24, R27, R27, R24 ;  /* 0x0000001b1b187223 */ /* 0x000fe20000000018 */
[----:B------:R-:W-:Y:S02]  /*0430*/  HADD2.F32 R27, -RZ, R14.H1_H1 ;  /* 0x3000000eff1b7230 */ /* 0x000fe40000004100 */
[----:B------:R-:W-:Y:S01]  /*0440*/  FFMA R25, R26, R26, R25 ;  /* 0x0000001a1a197223 */ /* 0x000fe20000000019 */
[----:B------:R-:W-:Y:S02]  /*0450*/  HADD2.F32 R26, -RZ, R13.H0_H0 ;  /* 0x2000000dff1a7230 */ /* 0x000fe40000004100 */
[----:B------:R-:W-:Y:S02]  /*0460*/  HADD2.F32 R13, -RZ, R13.H1_H1 ;  /* 0x3000000dff0d7230 */ /* 0x000fe40000004100 */
[----:B------:R-:W-:Y:S01]  /*0470*/  FADD R24, R24, R25 ;  /* 0x0000001918187221 */ /* 0x000fe20000000000 */
[----:B------:R-:W-:Y:S01]  /*0480*/  FMUL R25, R12, R12 ;  /* 0x0000000c0c197220 */ /* 0x000fe20000400000 */
[----:B------:R-:W-:-:S03]  /*0490*/  HADD2.F32 R12, -RZ, R5.H1_H1 ;  /* 0x30000005ff0c7230 */ /* 0x000fc60000004100 */
[----:B------:R-:W-:Y:S01]  /*04a0*/  FFMA R25, R26, R26, R25 ;  /* 0x0000001a1a197223 */ /* 0x000fe20000000019 */
[----:B------:R-:W-:Y:S02]  /*04b0*/  HADD2.F32 R26, -RZ, R14.H0_H0 ;  /* 0x2000000eff1a7230 */ /* 0x000fe40000004100 */
[----:B------:R-:W-:Y:S01]  /*04c0*/  FMUL R12, R12, R12 ;  /* 0x0000000c0c0c7220 */ /* 0x000fe20000400000 */
[----:B------:R-:W-:Y:S02]  /*04d0*/  HADD2.F32 R14, -RZ, R7.H0_H0 ;  /* 0x20000007ff0e7230 */ /* 0x000fe40000004100 */
[----:B------:R-:W-:Y:S01]  /*04e0*/  FADD R25, R25, R24 ;  /* 0x0000001819197221 */ /* 0x000fe20000000000 */
[----:B------:R-:W-:Y:S02]  /*04f0*/  HADD2.F32 R24, -RZ, R6.H1_H1 ;  /* 0x30000006ff187230 */ /* 0x000fe40000004100 */
[----:B------:R-:W-:Y:S01]  /*0500*/  FFMA R12, R13, R13, R12 ;  /* 0x0000000d0d0c7223 */ /* 0x000fe2000000000c */
[----:B------:R-:W-:-:S02]  /*0510*/  HADD2.F32 R13, -RZ, R6.H0_H0 ;  /* 0x20000006ff0d7230 */ /* 0x000fc40000004100 */
[----:B------:R-:W-:Y:S01]  /*0520*/  FMUL R14, R14, R14 ;  /* 0x0000000e0e0e7220 */ /* 0x000fe20000400000 */
[----:B------:R-:W-:Y:S01]  /*0530*/  FMUL R24, R24, R24 ;  /* 0x0000001818187220 */ /* 0x000fe20000400000 */
[----:B------:R-:W-:Y:S01]  /*0540*/  FADD R12, R12, R25 ;  /* 0x000000190c0c7221 */ /* 0x000fe20000000000 */
[----:B------:R-:W-:Y:S01]  /*0550*/  FMUL R13, R13, R13 ;  /* 0x0000000d0d0d7220 */ /* 0x000fe20000400000 */
[----:B------:R-:W-:Y:S02]  /*0560*/  HADD2.F32 R25, -RZ, R7.H1_H1 ;  /* 0x30000007ff197230 */ /* 0x000fe40000004100 */
[----:B------:R-:W-:Y:S01]  /*0570*/  FFMA R24, R27, R27, R24 ;  /* 0x0000001b1b187223 */ /* 0x000fe20000000018 */
[----:B------:R-:W-:Y:S02]  /*0580*/  HADD2.F32 R27, -RZ, R15.H0_H0 ;  /* 0x2000000fff1b7230 */ /* 0x000fe40000004100 */
[----:B------:R-:W-:Y:S01]  /*0590*/  FFMA R13, R26, R26, R13 ;  /* 0x0000001a1a0d7223 */ /* 0x000fe2000000000d */
[----:B------:R-:W-:-:S02]  /*05a0*/  HADD2.F32 R15, -RZ, R15.H1_H1 ;  /* 0x3000000fff0f7230 */ /* 0x000fc40000004100 */
[----:B------:R-:W-:Y:S01]  /*05b0*/  FMUL R26, R25, R25 ;  /* 0x00000019191a7220 */ /* 0x000fe20000400000 */
[----:B------:R-:W-:Y:S01]  /*05c0*/  FFMA R25, R27, R27, R14 ;  /* 0x0000001b1b197223 */ /* 0x000fe2000000000e */
[----:B------:R-:W-:Y:S02]  /*05d0*/  FADD R27, R13, R12 ;  /* 0x0000000c0d1b7221 */ /* 0x000fe40000000000 */
[----:B------:R-:W-:Y:S01]  /*05e0*/  FFMA R26, R15, R15, R26 ;  /* 0x0000000f0f1a7223 */ /* 0x000fe2000000001a */
[----:B------:R-:W-:Y:S02]  /*05f0*/  CS2R R12, SRZ ;  /* 0x00000000000c7805 */ /* 0x000fe4000001ff00 */
[----:B------:R-:W-:-:S06]  /*0600*/  CS2R R14, SRZ ;  /* 0x00000000000e7805 */ /* 0x000fcc000001ff00 */
[----:B------:R1:W3:Y:S01]  /*0610*/  @!P1 LDG.E.EF.128 R12, desc[UR6][R16.64+0x1800] ;  /* 0x00180006100c9981 */ /* 0x0002e2000c0e1d00 */
[----:B------:R-:W-:Y:S01]  /*0620*/  FADD R24, R24, R27 ;  /* 0x0000001b18187221 */ /* 0x000fe20000000000 */
[----:B------:R-:W-:Y:S01]  /*0630*/  HADD2.F32 R28, -RZ, R8.H0_H0 ;  /* 0x20000008ff1c7230 */ /* 0x000fe20000004100 */
[----:B------:R-:W5:Y:S01]  /*0640*/  S2UR UR5, SR_CgaCtaId ;  /* 0x00000000000579c3 */ /* 0x000f620000008800 */
[----:B------:R-:W-:Y:S01]  /*0650*/  UMOV UR4, 0x400 ;  /* 0x0000040000047882 */ /* 0x000fe20000000000 */
[----:B------:R-:W-:Y:S01]  /*0660*/  FADD R25, R25, R24 ;  /* 0x0000001819197221 */ /* 0x000fe20000000000 */
[----:B------:R4:W-:Y:S03]  /*0670*/  @!P1 STG.E.128 desc[UR6][R22.64+0x1000], R4 ;  /* 0x0010000416009986 */ /* 0x0009e6000c101d06 */
[----:B------:R-:W-:Y:S01]  /*0680*/  FADD R26, R26, R25 ;  /* 0x000000191a1a7221 */ /* 0x000fe20000000000 */
[----:B-1----:R-:W-:-:S02]  /*0690*/  HADD2.F32 R16, -RZ, R9.H0_H0 ;  /* 0x20000009ff107230 */ /* 0x002fc40000004100 */
[----:B--2---:R-:W-:Y:S01]  /*06a0*/  HADD2.F32 R9, -RZ, R9.H1_H1 ;  /* 0x30000009ff097230 */ /* 0x004fe20000004100 */
[----:B0---4-:R-:W0:Y:S01]  /*06b0*/  LDC.64 R4, c[0x0][0x210] ;  /* 0x00008400ff047b82 */ /* 0x011e220000000a00 */
[----:B------:R-:W-:Y:S01]  /*06c0*/  HFMA2.MMA R7, -RZ, RZ, 0.6875, 0 ;  /* 0x39800000ff077435 */ /* 0x000fe200000001ff */
[----:B-----5:R-:W-:Y:S01]  /*06d0*/  UPRMT UR4, UR5, 0x654, UR4 ;  /* 0x0000065405047896 */ /* 0x020fe20008000004 */
[----:B---3--:R-:W-:Y:S01]  /*06e0*/  HADD2.F32 R24, -RZ, R12.H0_H0 ;  /* 0x2000000cff187230 */ /* 0x008fe20000004100 */
[----:B------:R-:W-:Y:S01]  /*06f0*/  @!P1 STG.E.128 desc[UR6][R20.64+0x1800], R12 ;  /* 0x0018000c14009986 */ /* 0x000fe2000c101d06 */
[----:B------:R-:W-:-:S03]  /*0700*/  HADD2.F32 R17, -RZ, R13.H0_H0 ;  /* 0x2000000dff117230 */ /* 0x000fc60000004100 */
[----:B------:R-:W-:Y:S01]  /*0710*/  FMUL R25, R24, R24 ;  /* 0x0000001818197220 */ /* 0x000fe20000400000 */
[----:B------:R-:W-:-:S03]  /*0720*/  HADD2.F32 R24, -RZ, R12.H1_H1 ;  /* 0x3000000cff187230 */ /* 0x000fc60000004100 */
[----:B------:R-:W-:Y:S01]  /*0730*/  FFMA R27, R28, R28, R25 ;  /* 0x0000001c1c1b7223 */ /* 0x000fe20000000019 */
[----:B------:R-:W-:Y:S02]  /*0740*/  HADD2.F32 R25, -RZ, R8.H1_H1 ;  /* 0x30000008ff197230 */ /* 0x000fe40000004100 */
[----:B------:R-:W-:Y:S01]  /*0750*/  FMUL R8, R24, R24 ;  /* 0x0000001818087220 */ /* 0x000fe20000400000 */
[----:B------:R-:W-:-:S03]  /*0760*/  FADD R27, R27, R26 ;  /* 0x0000001a1b1b7221 */ /* 0x000fc60000000000 */
[----:B------:R-:W-:Y:S01]  /*0770*/  FFMA R8, R25, R25, R8 ;  /* 0x0000001919087223 */ /* 0x000fe20000000008 */
[----:B------:R-:W-:Y:S01]  /*0780*/  FMUL R25, R17, R17 ;  /* 0x0000001111197220 */ /* 0x000fe20000400000 */
[----:B------:R-:W-:Y:S02]  /*0790*/  HADD2.F32 R17, -RZ, R13.H1_H1 ;  /* 0x3000000dff117230 */ /* 0x000fe40000004100 */
[----:B------:R-:W-:Y:S01]  /*07a0*/  FADD R27, R8, R27 ;  /* 0x0000001b081b7221 */ /* 0x000fe20000000000 */
[----:B------:R-:W-:Y:S01]  /*07b0*/  FFMA R16, R16, R16, R25 ;  /* 0x0000001010107223 */ /* 0x000fe20000000019 */
[----:B------:R-:W-:Y:S02]  /*07c0*/  HADD2.F32 R25, -RZ, R14.H0_H0 ;  /* 0x2000000eff197230 */ /* 0x000fe40000004100 */
[----:B------:R-:W-:Y:S01]  /*07d0*/  FMUL R24, R17, R17 ;  /* 0x0000001111187220 */ /* 0x000fe20000400000 */
[----:B------:R-:W-:-:S03]  /*07e0*/  HADD2.F32 R17, -RZ, R14.H1_H1 ;  /* 0x3000000eff117230 */ /* 0x000fc60000004100 */
[----:B------:R-:W-:Y:S01]  /*07f0*/  FFMA R8, R9, R9, R24 ;  /* 0x0000000909087223 */ /* 0x000fe20000000018 */
[----:B------:R-:W-:Y:S01]  /*0800*/  FADD R9, R16, R27 ;  /* 0x0000001b10097221 */ /* 0x000fe20000000000 */
[----:B------:R-:W-:Y:S02]  /*0810*/  HADD2.F32 R16, -RZ, R10.H0_H0 ;  /* 0x2000000aff107230 */ /* 0x000fe40000004100 */
[----:B------:R-:W-:Y:S01]  /*0820*/  FMUL R25, R25, R25 ;  /* 0x0000001919197220 */ /* 0x000fe20000400000 */
[----:B------:R-:W-:Y:S02]  /*0830*/  HADD2.F32 R10, -RZ, R10.H1_H1 ;  /* 0x3000000aff0a7230 */ /* 0x000fe40000004100 */
[----:B------:R-:W-:Y:S01]  /*0840*/  FMUL R17, R17, R17 ;  /* 0x0000001111117220 */ /* 0x000fe20000400000 */
[----:B------:R-:W-:Y:S01]  /*0850*/  FADD R24, R8, R9 ;  /* 0x0000000908187221 */ /* 0x000fe20000000000 */
[----:B------:R-:W-:Y:S01]  /*0860*/  FFMA R25, R16, R16, R25 ;  /* 0x0000001010197223 */ /* 0x000fe20000000019 */
[----:B------:R-:W-:-:S02]  /*0870*/  HADD2.F32 R16, -RZ, R15.H0_H0 ;  /* 0x2000000fff107230 */ /* 0x000fc40000004100 */
[----:B------:R-:W-:Y:S01]  /*0880*/  FFMA R10, R10, R10, R17 ;  /* 0x0000000a0a0a7223 */ /* 0x000fe20000000011 */
[----:B------:R-:W-:Y:S02]  /*0890*/  HADD2.F32 R8, -RZ, R11.H0_H0 ;  /* 0x2000000bff087230 */ /* 0x000fe40000004100 */
[----:B------:R-:W-:Y:S01]  /*08a0*/  FADD R25, R25, R24 ;  /* 0x0000001819197221 */ /* 0x000fe20000000000 */
[----:B------:R-:W-:Y:S02]  /*08b0*/  HADD2.F32 R9, -RZ, R15.H1_H1 ;  /* 0x3000000fff097230 */ /* 0x000fe40000004100 */
[----:B------:R-:W-:Y:S01]  /*08c0*/  FMUL R17, R16, R16 ;  /* 0x0000001010117220 */ /* 0x000fe20000400000 */
[----:B------:R-:W-:Y:S02]  /*08d0*/  HADD2.F32 R11, -RZ, R11.H1_H1 ;  /* 0x3000000bff0b7230 */ /* 0x000fe40000004100 */
[----:B------:R-:W-:Y:S01]  /*08e0*/  FADD R10, R10, R25 ;  /* 0x000000190a0a7221 */ /* 0x000fe20000000000 */
[----:B------:R-:W1:Y:S01]  /*08f0*/  LDC.64 R26, c[0x0][0x228] ;  /* 0x00008a00ff1a7b82 */ /* 0x000e620000000a00 */
[----:B------:R-:W-:Y:S01]  /*0900*/  FFMA R17, R8, R8, R17 ;  /* 0x0000000808117223 */ /* 0x000fe20000000011 */
[----:B------:R-:W-:-:S03]  /*0910*/  FMUL R8, R9, R9 ;  /* 0x0000000909087220 */ /* 0x000fc60000400000 */
[----:B------:R-:W-:Y:S01]  /*0920*/  FADD R10, R17, R10 ;  /* 0x0000000a110a7221 */ /* 0x000fe20000000000 */
[----:B------:R-:W-:-:S04]  /*0930*/  FFMA R11, R11, R11, R8 ;  /* 0x0000000b0b0b7223 */ /* 0x000fc80000000008 */
[----:B------:R-:W-:-:S05]  /*0940*/  FADD R10, R11, R10 ;  /* 0x0000000a0b0a7221 */ /* 0x000fca0000000000 */
[----:B------:R-:W-:-:S05]  /*0950*/  FSEL R10, R10, RZ, !P1 ;  /* 0x000000ff0a0a7208 */ /* 0x000fca0004800000 */
[----:B------:R-:W2:Y:S02]  /*0960*/  SHFL.BFLY PT, R9, R10, 0x10, 0x1f ;  /* 0x0e001f000a097f89 */ /* 0x000ea400000e0000 */
[----:B--2---:R-:W-:-:S05]  /*0970*/  FADD R9, R10, R9 ;  /* 0x000000090a097221 */ /* 0x004fca0000000000 */
[----:B------:R-:W2:Y:S02]  /*0980*/  SHFL.BFLY PT, R8, R9, 0x8, 0x1f ;  /* 0x0d001f0009087f89 */ /* 0x000ea400000e0000 */
[----:B--2---:R-:W-:-:S05]  /*0990*/  FADD R11, R9, R8 ;  /* 0x00000008090b7221 */ /* 0x004fca0000000000 */
[----:B------:R-:W2:Y:S02]  /*09a0*/  SHFL.BFLY PT, R8, R11, 0x4, 0x1f ;  /* 0x0c801f000b087f89 */ /* 0x000ea400000e0000 */
[----:B--2---:R-:W-:Y:S02]  /*09b0*/  FADD R16, R11, R8 ;  /* 0x000000080b107221 */ /* 0x004fe40000000000 */
[----:B------:R-:W2:Y:S03]  /*09c0*/  S2R R8, SR_TID.X ;  /* 0x0000000000087919 */ /* 0x000ea60000002100 */
[----:B------:R-:W3:Y:S02]  /*09d0*/  SHFL.BFLY PT, R17, R16, 0x2, 0x1f ;  /* 0x0c401f0010117f89 */ /* 0x000ee400000e0000 */
[----:B---3--:R-:W-:Y:S01]  /*09e0*/  FADD R17, R16, R17 ;  /* 0x0000001110117221 */ /* 0x008fe20000000000 */
[----:B--2---:R-:W-:-:S04]  /*09f0*/  LOP3.LUT P0, RZ, R8, 0x1f, RZ, 0xc0, !PT ;  /* 0x0000001f08ff7812 */ /* 0x004fc8000780c0ff */
[----:B------:R-:W2:Y:S01]  /*0a00*/  SHFL.BFLY PT, R24, R17, 0x1, 0x1f ;  /* 0x0c201f0011187f89 */ /* 0x000ea200000e0000 */
[----:B------:R-:W-:Y:S02]  /*0a10*/  SHF.R.U32.HI R9, RZ, 0x3, R8 ;  /* 0x00000003ff097819 */ /* 0x000fe40000011608 */
[C---:B------:R-:W-:Y:S02]  /*0a20*/  ISETP.GE.AND P2, PT, R8.reuse, 0x4, PT ;  /* 0x000000040800780c */ /* 0x040fe40003f46270 */
[----:B------:R-:W-:Y:S02]  /*0a30*/  LOP3.LUT R9, R9, 0xc, RZ, 0xc0, !PT ;  /* 0x0000000c09097812 */ /* 0x000fe400078ec0ff */
[----:B------:R-:W-:Y:S01]  /*0a40*/  LEA R10, R8, UR4, 0x2 ;  /* 0x00000004080a7c11 */ /* 0x000fe2000f8e10ff */
[----:B--2---:R-:W-:-:S05]  /*0a50*/  FADD R24, R17, R24 ;  /* 0x0000001811187221 */ /* 0x004fca0000000000 */
[----:B------:R-:W-:Y:S01]  /*0a60*/  @!P0 STS [R9+UR4], R24 ;  /* 0x0000001809008988 */ /* 0x000fe20008000804 */
[----:B------:R-:W-:Y:S01]  /*0a70*/  BAR.SYNC.DEFER_BLOCKING 0x0 ;  /* 0x0000000000007b1d */ /* 0x000fe20000010000 */
[----:B------:R-:W-:-:S04]  /*0a80*/  LOP3.LUT P0, RZ, R8, 0x3, RZ, 0xc0, !PT ;  /* 0x0000000308ff7812 */ /* 0x000fc8000780c0ff */
[----:B------:R-:W-:Y:S01]  /*0a90*/  ISETP.LT.AND P0, PT, R8, 0x4, !P0 ;  /* 0x000000040800780c */ /* 0x000fe20004701270 */
[----:B------:R-:W2:Y:S01]  /*0aa0*/  @!P2 LDS R19, [R10] ;  /* 0x000000000a13a984 */ /* 0x000ea20000000800 */
[----:B0-----:R-:W-:-:S03]  /*0ab0*/  LEA R28, P2, R18, R4, 0x2 ;  /* 0x00000004121c7211 */ /* 0x001fc600078410ff */
[----:B--2---:R-:W0:Y:S02]  /*0ac0*/  SHFL.BFLY PT, R16, R19, 0x2, 0x1f ;  /* 0x0c401f0013107f89 */ /* 0x004e2400000e0000 */
[----:B0-----:R-:W-:-:S05]  /*0ad0*/  FADD R16, R19, R16 ;  /* 0x0000001013107221 */ /* 0x001fca0000000000 */
[----:B------:R-:W0:Y:S02]  /*0ae0*/  SHFL.BFLY PT, R11, R16, 0x1, 0x1f ;  /* 0x0c201f00100b7f89 */ /* 0x000e2400000e0000 */
[----:B0-----:R-:W-:-:S05]  /*0af0*/  FADD R11, R16, R11 ;  /* 0x0000000b100b7221 */ /* 0x001fca0000000000 */
[----:B------:R-:W-:Y:S01]  /*0b00*/  @P0 STS [R10], R11 ;  /* 0x0000000b0a000388 */ /* 0x000fe20000000800 */
[----:B------:R-:W-:Y:S01]  /*0b10*/  BAR.SYNC.DEFER_BLOCKING 0x0 ;  /* 0x0000000000007b1d */ /* 0x000fe20000010000 */
[C---:B------:R-:W-:Y:S02]  /*0b20*/  LOP3.LUT P0, RZ, R8.reuse, 0x7f, RZ, 0xc0, !PT ;  /* 0x0000007f08ff7812 */ /* 0x040fe4000780c0ff */
[----:B------:R-:W-:Y:S02]  /*0b30*/  SHF.L.U32 R8, R8, 0x3, RZ ;  /* 0x0000000308087819 */ /* 0x000fe400000006ff */
[----:B------:R-:W-:Y:S02]  /*0b40*/  ISETP.LT.AND P0, PT, R18, UR8, !P0 ;  /* 0x0000000812007c0c */ /* 0x000fe4000c701270 */
[----:B------:R-:W-:Y:S01]  /*0b50*/  LOP3.LUT R9, R8, 0x3f8, RZ, 0xc0, !PT ;  /* 0x000003f808097812 */ /* 0x000fe200078ec0ff */
[----:B------:R-:W0:Y:S04]  /*0b60*/  LDS R6, [UR4] ;  /* 0x00000004ff067984 */ /* 0x000e280008000800 */
[----:B-1----:R-:W-:Y:S01]  /*0b70*/  IMAD.WIDE.U32 R26, R9, 0x2, R26 ;  /* 0x00000002091a7825 */ /* 0x002fe200078e001a */
[----:B------:R-:W-:-:S02]  /*0b80*/  CS2R R12, SRZ ;  /* 0x00000000000c7805 */ /* 0x000fc4000001ff00 */
[----:B------:R-:W-:Y:S01]  /*0b90*/  CS2R R14, SRZ ;  /* 0x00000000000e7805 */ /* 0x000fe2000001ff00 */
[----:B------:R-:W-:Y:S01]  /*0ba0*/  ULDC.64 UR4, c[0x0][0x238] ;  /* 0x00008e0000047ab9 */ /* 0x000fe20000000a00 */
[----:B0-----:R-:W-:Y:S01]  /*0bb0*/  FFMA R24, R6, R7, 9.9999997473787516356e-06 ;  /* 0x3727c5ac06187423 */ /* 0x001fe20000000007 */
[----:B------:R-:W-:-:S04]  /*0bc0*/  SHF.R.S32.HI R6, RZ, 0x1f, R18 ;  /* 0x0000001fff067819 */ /* 0x000fc80000011412 */
[----:B------:R-:W-:Y:S01]  /*0bd0*/  LEA.HI.X R29, R18, R5, R6, 0x2, P2 ;  /* 0x00000005121d7211 */ /* 0x000fe200010f1406 */
[----:B------:R-:W0:Y:S01]  /*0be0*/  MUFU.RSQ R24, R24 ;  /* 0x0000001800187308 */ /* 0x000e220000001400 */
[----:B------:R-:W-:Y:S01]  /*0bf0*/  BAR.SYNC.DEFER_BLOCKING 0x0 ;  /* 0x0000000000007b1d */ /* 0x000fe20000010000 */
[----:B------:R-:W-:Y:S02]  /*0c00*/  CS2R R4, SRZ ;  /* 0x0000000000047805 */ /* 0x000fe4000001ff00 */
[----:B------:R-:W-:-:S03]  /*0c10*/  CS2R R6, SRZ ;  /* 0x0000000000067805 */ /* 0x000fc6000001ff00 */
[----:B0-----:R0:W-:Y:S04]  /*0c20*/  @P0 STG.E desc[UR6][R28.64], R24 ;  /* 0x000000181c000986 */ /* 0x0011e8000c101906 */
[----:B------:R-:W0:Y:S04]  /*0c30*/  @!P1 LDG.E.EF.128 R4, desc[UR6][R22.64] ;  /* 0x0000000616049981 */ /* 0x000e28000c0e1d00 */
[----:B------:R-:W2:Y:S04]  /*0c40*/  LDG.E.EL.128 R8, desc[UR6][R26.64] ;  /* 0x000000061a087981 */ /* 0x000ea8000c2e1d00 */
[----:B------:R-:W3:Y:S04]  /*0c50*/  @!P1 LDG.E.EF.128 R12, desc[UR6][R20.64+0x800] ;  /* 0x00080006140c9981 */ /* 0x000ee8000c0e1d00 */
[----:B------:R-:W4:Y:S01]  /*0c60*/  LDG.E.EL.128 R16, desc[UR6][R26.64+0x800] ;  /* 0x000800061a107981 */ /* 0x000f22000c2e1d00 */
[----:B------:R-:W-:-:S04]  /*0c70*/  IMAD.WIDE R30, R3, 0x2, R30 ;  /* 0x00000002031e7825 */ /* 0x000fc800078e021e */
[----:B0-----:R-:W-:Y:S02]  /*0c80*/  HADD2.F32 R29, -RZ, R4.H1_H1 ;  /* 0x30000004ff1d7230 */ /* 0x001fe40000004100 */
[----:B------:R-:W-:Y:S02]  /*0c90*/  HADD2.F32 R25, -RZ, R4.H0_H0 ;  /* 0x20000004ff197230 */ /* 0x000fe40000004100 */
[----:B--2---:R-:W-:Y:S02]  /*0ca0*/  HADD2.F32 R4, -RZ, R8.H1_H1 ;  /* 0x30000008ff047230 */ /* 0x004fe40000004100 */
[C---:B------:R-:W-:Y:S01]  /*0cb0*/  FMUL R29, R24.reuse, R29 ;  /* 0x0000001d181d7220 */ /* 0x040fe20000400000 */
[----:B------:R-:W-:Y:S01]  /*0cc0*/  FMUL R28, R24, R25 ;  /* 0x00000019181c7220 */ /* 0x000fe20000400000 */
[----:B------:R-:W-:Y:S02]  /*0cd0*/  HADD2.F32 R25, -RZ, R8.H0_H0 ;  /* 0x20000008ff197230 */ /* 0x000fe40000004100 */
[----:B------:R-:W-:Y:S01]  /*0ce0*/  FMUL R4, R4, R29 ;  /* 0x0000001d04047220 */ /* 0x000fe20000400000 */
[----:B------:R-:W-:-:S02]  /*0cf0*/  HADD2.F32 R29, -RZ, R5.H0_H0 ;  /* 0x20000005ff1d7230 */ /* 0x000fc40000004100 */
[----:B------:R-:W-:Y:S02]  /*0d00*/  HADD2.F32 R8, -RZ, R9.H0_H0 ;  /* 0x20000009ff087230 */ /* 0x000fe40000004100 */
[----:B------:R-:W-:Y:S01]  /*0d10*/  FMUL R25, R25, R28 ;  /* 0x0000001c19197220 */ /* 0x000fe20000400000 */
[----:B------:R-:W-:-:S04]  /*0d20*/  FMUL R29, R24, R29 ;  /* 0x0000001d181d7220 */ /* 0x000fc80000400000 */
[----:B------:R-:W-:Y:S01]  /*0d30*/  F2FP.F16.F32.PACK_AB R4, R4, R25 ;  /* 0x000000190404723e */ /* 0x000fe200000000ff */
[----:B------:R-:W-:Y:S01]  /*0d40*/  FMUL R8, R8, R29 ;  /* 0x0000001d08087220 */ /* 0x000fe20000400000 */
[----:B------:R-:W-:Y:S02]  /*0d50*/  HADD2.F32 R29, -RZ, R5.H1_H1 ;  /* 0x30000005ff1d7230 */ /* 0x000fe40000004100 */
[----:B------:R-:W-:Y:S02]  /*0d60*/  HADD2.F32 R5, -RZ, R9.H1_H1 ;  /* 0x30000009ff057230 */ /* 0x000fe40000004100 */
[----:B------:R-:W-:Y:S02]  /*0d70*/  HADD2.F32 R9, -RZ, R6.H0_H0 ;  /* 0x20000006ff097230 */ /* 0x000fe40000004100 */
[----:B------:R-:W-:Y:S01]  /*0d80*/  FMUL R28, R24, R29 ;  /* 0x0000001d181c7220 */ /* 0x000fe20000400000 */
[----:B------:R-:W-:Y:S02]  /*0d90*/  HADD2.F32 R29, -RZ, R6.H1_H1 ;  /* 0x30000006ff1d7230 */ /* 0x000fe40000004100 */
[----:B------:R-:W-:-:S02]  /*0da0*/  HADD2.F32 R6, -RZ, R10.H1_H1 ;  /* 0x3000000aff067230 */ /* 0x000fc40000004100 */
[----:B------:R-:W-:Y:S01]  /*0db0*/  FMUL R5, R5, R28 ;  /* 0x0000001c05057220 */ /* 0x000fe20000400000 */
[C---:B------:R-:W-:Y:S01]  /*0dc0*/  FMUL R28, R24.reuse, R9 ;  /* 0x00000009181c7220 */ /* 0x040fe20000400000 */
[----:B------:R-:W-:Y:S01]  /*0dd0*/  FMUL R29, R24, R29 ;  /* 0x0000001d181d7220 */ /* 0x000fe20000400000 */
[----:B------:R-:W-:Y:S02]  /*0de0*/  HADD2.F32 R9, -RZ, R10.H0_H0 ;  /* 0x2000000aff097230 */ /* 0x000fe40000004100 */
[----:B------:R-:W-:Y:S02]  /*0df0*/  HADD2.F32 R10, -RZ, R11.H0_H0 ;  /* 0x2000000bff0a7230 */ /* 0x000fe40000004100 */
[----:B------:R-:W-:Y:S01]  /*0e00*/  FMUL R6, R6, R29 ;  /* 0x0000001d06067220 */ /* 0x000fe20000400000 */
[----:B------:R-:W-:Y:S02]  /*0e10*/  HADD2.F32 R29, -RZ, R7.H0_H0 ;  /* 0x20000007ff1d7230 */ /* 0x000fe40000004100 */
[----:B------:R-:W-:Y:S01]  /*0e20*/  FMUL R9, R9, R28 ;  /* 0x0000001c09097220 */ /* 0x000fe20000400000 */
[----:B------:R-:W-:-:S02]  /*0e30*/  F2FP.F16.F32.PACK_AB R5, R5, R8 ;  /* 0x000000080505723e */ /* 0x000fc400000000ff */
[----:B------:R-:W-:Y:S02]  /*0e40*/  FMUL R29, R24, R29 ;  /* 0x0000001d181d7220 */ /* 0x000fe40000400000 */
[----:B------:R-:W-:Y:S02]  /*0e50*/  F2FP.F16.F32.PACK_AB R6, R6, R9 ;  /* 0x000000090606723e */ /* 0x000fe400000000ff */
[----:B------:R-:W-:Y:S01]  /*0e60*/  FMUL R10, R10, R29 ;  /* 0x0000001d0a0a7220 */ /* 0x000fe20000400000 */
[----:B------:R-:W-:Y:S02]  /*0e70*/  HADD2.F32 R29, -RZ, R7.H1_H1 ;  /* 0x30000007ff1d7230 */ /* 0x000fe40000004100 */
[----:B------:R-:W-:Y:S02]  /*0e80*/  HADD2.F32 R7, -RZ, R11.H1_H1 ;  /* 0x3000000bff077230 */ /* 0x000fe40000004100 */
[----:B---3--:R-:W-:Y:S02]  /*0e90*/  HADD2.F32 R11, -RZ, R12.H0_H0 ;  /* 0x2000000cff0b7230 */ /* 0x008fe40000004100 */
[----:B------:R-:W-:Y:S01]  /*0ea0*/  FMUL R28, R24, R29 ;  /* 0x0000001d181c7220 */ /* 0x000fe20000400000 */
[----:B------:R-:W-:-:S02]  /*0eb0*/  HADD2.F32 R29, -RZ, R12.H1_H1 ;  /* 0x3000000cff1d7230 */ /* 0x000fc40000004100 */
[----:B----4-:R-:W-:Y:S02]  /*0ec0*/  HADD2.F32 R12, -RZ, R17.H0_H0 ;  /* 0x20000011ff0c7230 */ /* 0x010fe40000004100 */
[----:B------:R-:W-:Y:S01]  /*0ed0*/  FMUL R7, R7, R28 ;  /* 0x0000001c07077220 */ /* 0x000fe20000400000 */
[C---:B------:R-:W-:Y:S01]  /*0ee0*/  FMUL R28, R24.reuse, R11 ;  /* 0x0000000b181c7220 */ /* 0x040fe20000400000 */
[----:B------:R-:W-:Y:S02]  /*0ef0*/  HADD2.F32 R11, -RZ, R16.H0_H0 ;  /* 0x20000010ff0b7230 */ /* 0x000fe40000004100 */
[----:B------:R-:W-:Y:S01]  /*0f00*/  FMUL R29, R24, R29 ;  /* 0x0000001d181d7220 */ /* 0x000fe20000400000 */
[----:B------:R-:W-:Y:S01]  /*0f10*/  HADD2.F32 R16, -RZ, R16.H1_H1 ;  /* 0x30000010ff107230 */ /* 0x000fe20000004100 */
[----:B------:R-:W-:Y:S01]  /*0f20*/  F2FP.F16.F32.PACK_AB R7, R7, R10 ;  /* 0x0000000a0707723e */ /* 0x000fe200000000ff */
[----:B------:R-:W-:Y:S02]  /*0f30*/  HADD2.F32 R17, -RZ, R17.H1_H1 ;  /* 0x30000011ff117230 */ /* 0x000fe40000004100 */
[----:B------:R-:W-:Y:S01]  /*0f40*/  FMUL R11, R11, R28 ;  /* 0x0000001c0b0b7220 */ /* 0x000fe20000400000 */
[----:B------:R-:W-:Y:S01]  /*0f50*/  FMUL R16, R16, R29 ;  /* 0x0000001d10107220 */ /* 0x000fe20000400000 */
[----:B------:R-:W-:Y:S01]  /*0f60*/  HADD2.F32 R29, -RZ, R13.H0_H0 ;  /* 0x2000000dff1d7230 */ /* 0x000fe20000004100 */
[----:B------:R0:W-:Y:S01]  /*0f70*/  @!P1 STG.E.128 desc[UR6][R30.64], R4 ;  /* 0x000000041e009986 */ /* 0x0001e2000c101d06 */
[----:B------:R-:W-:-:S02]  /*0f80*/  HADD2.F32 R13, -RZ, R13.H1_H1 ;  /* 0x3000000dff0d7230 */ /* 0x000fc40000004100 */
[----:B------:R-:W-:Y:S01]  /*0f90*/  F2FP.F16.F32.PACK_AB R8, R16, R11 ;  /* 0x0000000b1008723e */ /* 0x000fe200000000ff */
[C---:B------:R-:W-:Y:S02]  /*0fa0*/  FMUL R29, R24.reuse, R29 ;  /* 0x0000001d181d7220 */ /* 0x040fe40000400000 */
[----:B------:R-:W-:Y:S01]  /*0fb0*/  FMUL R28, R24, R13 ;  /* 0x0000000d181c7220 */ /* 0x000fe20000400000 */
[----:B------:R-:W-:Y:S02]  /*0fc0*/  HADD2.F32 R13, -RZ, R14.H0_H0 ;  /* 0x2000000eff0d7230 */ /* 0x000fe40000004100 */
[----:B------:R-:W-:Y:S01]  /*0fd0*/  FMUL R12, R12, R29 ;  /* 0x0000001d0c0c7220 */ /* 0x000fe20000400000 */
[----:B------:R-:W-:Y:S02]  /*0fe0*/  HADD2.F32 R29, -RZ, R14.H1_H1 ;  /* 0x3000000eff1d7230 */ /* 0x000fe40000004100 */
[----:B------:R-:W-:Y:S01]  /*0ff0*/  FMUL R17, R17, R28 ;  /* 0x0000001c11117220 */ /* 0x000fe20000400000 */
[----:B------:R-:W-:-:S02]  /*1000*/  HADD2.F32 R14, -RZ, R19.H0_H0 ;  /* 0x20000013ff0e7230 */ /* 0x000fc40000004100 */
[C---:B------:R-:W-:Y:S01]  /*1010*/  FMUL R28, R24.reuse, R13 ;  /* 0x0000000d181c7220 */ /* 0x040fe20000400000 */
[----:B------:R-:W-:Y:S02]  /*1020*/  HADD2.F32 R13, -RZ, R18.H0_H0 ;  /* 0x20000012ff0d7230 */ /* 0x000fe40000004100 */
[----:B------:R-:W-:Y:S01]  /*1030*/  FMUL R29, R24, R29 ;  /* 0x0000001d181d7220 */ /* 0x000fe20000400000 */
[----:B------:R-:W-:Y:S01]  /*1040*/  HADD2.F32 R18, -RZ, R18.H1_H1 ;  /* 0x30000012ff127230 */ /* 0x000fe20000004100 */
[----:B------:R-:W-:Y:S01]  /*1050*/  F2FP.F16.F32.PACK_AB R9, R17, R12 ;  /* 0x0000000c1109723e */ /* 0x000fe200000000ff */
[----:B------:R-:W-:-:S03]  /*1060*/  FMUL R13, R13, R28 ;  /* 0x0000001c0d0d7220 */ /* 0x000fc60000400000 */
[----:B------:R-:W-:Y:S01]  /*1070*/  FMUL R18, R18, R29 ;  /* 0x0000001d12127220 */ /* 0x000fe20000400000 */
[----:B------:R-:W-:-:S04]  /*1080*/  HADD2.F32 R29, -RZ, R15.H0_H0 ;  /* 0x2000000fff1d7230 */ /* 0x000fc80000004100 */
[----:B------:R-:W-:Y:S01]  /*1090*/  F2FP.F16.F32.PACK_AB R10, R18, R13 ;  /* 0x0000000d120a723e */ /* 0x000fe200000000ff */
[----:B------:R-:W-:Y:S01]  /*10a0*/  FMUL R29, R24, R29 ;  /* 0x0000001d181d7220 */ /* 0x000fe20000400000 */
[----:B------:R-:W-:-:S03]  /*10b0*/  CS2R R12, SRZ ;  /* 0x00000000000c7805 */ /* 0x000fc6000001ff00 */
[----:B------:R-:W-:Y:S01]  /*10c0*/  FMUL R14, R14, R29 ;  /* 0x0000001d0e0e7220 */ /* 0x000fe20000400000 */
[----:B------:R-:W-:Y:S02]  /*10d0*/  HADD2.F32 R29, -RZ, R15.H1_H1 ;  /* 0x3000000fff1d7230 */ /* 0x000fe40000004100 */
[----:B------:R-:W-:-:S03]  /*10e0*/  HADD2.F32 R15, -RZ, R19.H1_H1 ;  /* 0x30000013ff0f7230 */ /* 0x000fc60000004100 */
[----:B------:R-:W-:-:S04]  /*10f0*/  FMUL R28, R24, R29 ;  /* 0x0000001d181c7220 */ /* 0x000fc80000400000 */
[----:B------:R-:W-:Y:S01]  /*1100*/  FMUL R15, R15, R28 ;  /* 0x0000001c0f0f7220 */ /* 0x000fe20000400000 */
[----:B------:R-:W-:-:S04]  /*1110*/  IADD3 R28, P0, R0, UR4, RZ ;  /* 0x00000004001c7c10 */ /* 0x000fc8000ff1e0ff */
[----:B------:R-:W-:Y:S02]  /*1120*/  F2FP.F16.F32.PACK_AB R11, R15, R14 ;  /* 0x0000000e0f0b723e */ /* 0x000fe400000000ff */
[----:B------:R-:W-:Y:S02]  /*1130*/  CS2R R14, SRZ ;  /* 0x00000000000e7805 */ /* 0x000fe4000001ff00 */
[----:B------:R-:W-:-:S05]  /*1140*/  IADD3.X R29, R2, UR5, RZ, P0, !PT ;  /* 0x00000005021d7c10 */ /* 0x000fca00087fe4ff */
[----:B------:R1:W-:Y:S04]  /*1150*/  @!P1 STG.E.128 desc[UR6][R28.64+0x800], R8 ;  /* 0x000800081c009986 */ /* 0x0003e8000c101d06 */
[----:B------:R-:W2:Y:S04]  /*1160*/  @!P1 LDG.E.EF.128 R12, desc[UR6][R22.64+0x1000] ;  /* 0x00100006160c9981 */ /* 0x000ea8000c0e1d00 */
[----:B0-----:R-:W3:Y:S01]  /*1170*/  LDG.E.EL.128 R4, desc[UR6][R26.64+0x1000] ;  /* 0x001000061a047981 */ /* 0x001ee2000c2e1d00 */
[----:B------:R-:W-:Y:S02]  /*1180*/  CS2R R16, SRZ ;  /* 0x0000000000107805 */ /* 0x000fe4000001ff00 */
[----:B------:R-:W-:-:S06]  /*1190*/  CS2R R18, SRZ ;  /* 0x0000000000127805 */ /* 0x000fcc000001ff00 */
[----:B------:R0:W4:Y:S04]  /*11a0*/  @!P1 LDG.E.EF.128 R16, desc[UR6][R20.64+0x1800] ;  /* 0x0018000614109981 */ /* 0x000128000c0e1d00 */
[----:B-1----:R4:W5:Y:S01]  /*11b0*/  LDG.E.EL.128 R8, desc[UR6][R26.64+0x1800] ;  /* 0x001800061a087981 */ /* 0x002962000c2e1d00 */
[----:B--2---:R-:W-:Y:S02]  /*11c0*/  HADD2.F32 R3, -RZ, R12.H0_H0 ;  /* 0x2000000cff037230 */ /* 0x004fe40000004100 */
[----:B------:R-:W-:Y:S02]  /*11d0*/  HADD2.F32 R25, -RZ, R12.H1_H1 ;  /* 0x3000000cff197230 */ /* 0x000fe40000004100 */
[----:B---3--:R-:W-:Y:S02]  /*11e0*/  HADD2.F32 R0, -RZ, R4.H0_H0 ;  /* 0x20000004ff007230 */ /* 0x008fe40000004100 */
[----:B------:R-:W-:Y:S01]  /*11f0*/  FMUL R23, R24, R3 ;  /* 0x0000000318177220 */ /* 0x000fe20000400000 */
[----:B------:R-:W-:-:S02]  /*1200*/  HADD2.F32 R3, -RZ, R4.H1_H1 ;  /* 0x30000004ff037230 */ /* 0x000fc40000004100 */
[----:B------:R-:W-:Y:S01]  /*1210*/  FMUL R2, R24, R25 ;  /* 0x0000001918027220 */ /* 0x000fe20000400000 */
[----:B0-----:R-:W-:Y:S02]  /*1220*/  HADD2.F32 R21, -RZ, R14.H0_H0 ;  /* 0x2000000eff157230 */ /* 0x001fe40000004100 */
[----:B------:R-:W-:Y:S01]  /*1230*/  FMUL R4, R0, R23 ;  /* 0x0000001700047220 */ /* 0x000fe20000400000 */
[----:B------:R-:W-:Y:S02]  /*1240*/  HADD2.F32 R23, -RZ, R13.H0_H0 ;  /* 0x2000000dff177230 */ /* 0x000fe40000004100 */
[----:B------:R-:W-:Y:S01]  /*1250*/  FMUL R3, R3, R2 ;  /* 0x0000000203037220 */ /* 0x000fe20000400000 */
[----:B------:R-:W-:Y:S02]  /*1260*/  HADD2.F32 R13, -RZ, R13.H1_H1 ;  /* 0x3000000dff0d7230 */ /* 0x000fe40000004100 */
[----:B------:R-:W-:Y:S02]  /*1270*/  HADD2.F32 R0, -RZ, R5.H1_H1 ;  /* 0x30000005ff007230 */ /* 0x000fe40000004100 */
[----:B------:R-:W-:Y:S01]  /*1280*/  FMUL R2, R24, R23 ;  /* 0x0000001718027220 */ /* 0x000fe20000400000 */
[----:B------:R-:W-:-:S02]  /*1290*/  HADD2.F32 R5, -RZ, R5.H0_H0 ;  /* 0x20000005ff057230 */ /* 0x000fc40000004100 */
[C---:B------:R-:W-:Y:S01]  /*12a0*/  FMUL R13, R24.reuse, R13 ;  /* 0x0000000d180d7220 */ /* 0x040fe20000400000 */
[----:B------:R-:W-:Y:S01]  /*12b0*/  FMUL R23, R24, R21 ;  /* 0x0000001518177220 */ /* 0x000fe20000400000 */
[----:B------:R-:W-:Y:S01]  /*12c0*/  HADD2.F32 R21, -RZ, R14.H1_H1 ;  /* 0x3000000eff157230 */ /* 0x000fe20000004100 */
[----:B------:R-:W-:Y:S01]  /*12d0*/  F2FP.F16.F32.PACK_AB R4, R3, R4 ;  /* 0x000000040304723e */ /* 0x000fe200000000ff */
[----:B------:R-:W-:Y:S01]  /*12e0*/  FMUL R0, R0, R13 ;  /* 0x0000000d00007220 */ /* 0x000fe20000400000 */
[----:B------:R-:W-:Y:S02]  /*12f0*/  HADD2.F32 R13, -RZ, R15.H0_H0 ;  /* 0x2000000fff0d7230 */ /* 0x000fe40000004100 */
[----:B------:R-:W-:Y:S01]  /*1300*/  FMUL R5, R5, R2 ;  /* 0x0000000205057220 */ /* 0x000fe20000400000 */
[----:B------:R-:W-:Y:S02]  /*1310*/  HADD2.F32 R15, -RZ, R15.H1_H1 ;  /* 0x3000000fff0f7230 */ /* 0x000fe40000004100 */
[----:B------:R-:W-:Y:S01]  /*1320*/  FMUL R21, R24, R21 ;  /* 0x0000001518157220 */ /* 0x000fe20000400000 */
[----:B------:R-:W-:-:S02]  /*1330*/  HADD2.F32 R2, -RZ, R6.H0_H0 ;  /* 0x20000006ff027230 */ /* 0x000fc40000004100 */
[C---:B------:R-:W-:Y:S01]  /*1340*/  FMUL R14, R24.reuse, R13 ;  /* 0x0000000d180e7220 */ /* 0x040fe20000400000 */
[----:B------:R-:W-:Y:S02]  /*1350*/  HADD2.F32 R12, -RZ, R6.H1_H1 ;  /* 0x30000006ff0c7230 */ /* 0x000fe40000004100 */
[----:B------:R-:W-:Y:S01]  /*1360*/  FMUL R13, R24, R15 ;  /* 0x0000000f180d7220 */ /* 0x000fe20000400000 */
[----:B------:R-:W-:Y:S02]  /*1370*/  HADD2.F32 R6, -RZ, R7.H1_H1 ;  /* 0x30000007ff067230 */ /* 0x000fe40000004100 */
[----:B------:R-:W-:Y:S01]  /*1380*/  FMUL R2, R2, R23 ;  /* 0x0000001702027220 */ /* 0x000fe20000400000 */
[----:B------:R-:W-:Y:S02]  /*1390*/  HADD2.F32 R7, -RZ, R7.H0_H0 ;  /* 0x20000007ff077230 */ /* 0x000fe40000004100 */
[----:B------:R-:W-:Y:S01]  /*13a0*/  FMUL R15, R12, R21 ;  /* 0x000000150c0f7220 */ /* 0x000fe20000400000 */
[----:B----4-:R-:W-:Y:S01]  /*13b0*/  HADD2.F32 R27, -RZ, R19.H0_H0 ;  /* 0x20000013ff1b7230 */ /* 0x010fe20000004100 */
[----:B------:R-:W-:Y:S01]  /*13c0*/  F2FP.F16.F32.PACK_AB R5, R0, R5 ;  /* 0x000000050005723e */ /* 0x000fe200000000ff */
[----:B------:R-:W-:-:S02]  /*13d0*/  HADD2.F32 R3, -RZ, R16.H0_H0 ;  /* 0x20000010ff037230 */ /* 0x000fc40000004100 */
[----:B------:R-:W-:Y:S01]  /*13e0*/  FMUL R12, R7, R14 ;  /* 0x0000000e070c7220 */ /* 0x000fe20000400000 */
[----:B------:R-:W-:Y:S01]  /*13f0*/  FMUL R7, R6, R13 ;  /* 0x0000000d06077220 */ /* 0x000fe20000400000 */
[----:B------:R-:W-:Y:S01]  /*1400*/  HADD2.F32 R13, -RZ, R17.H0_H0 ;  /* 0x20000011ff0d7230 */ /* 0x000fe20000004100 */
[----:B------:R-:W-:Y:S01]  /*1410*/  F2FP.F16.F32.PACK_AB R6, R15, R2 ;  /* 0x000000020f06723e */ /* 0x000fe200000000ff */
[----:B------:R-:W-:Y:S02]  /*1420*/  HADD2.F32 R21, -RZ, R16.H1_H1 ;  /* 0x30000010ff157230 */ /* 0x000fe40000004100 */
[C---:B------:R-:W-:Y:S01]  /*1430*/  FMUL R3, R24.reuse, R3 ;  /* 0x0000000318037220 */ /* 0x040fe20000400000 */
[----:B------:R-:W-:Y:S01]  /*1440*/  HADD2.F32 R17, -RZ, R17.H1_H1 ;  /* 0x30000011ff117230 */ /* 0x000fe20000004100 */
[----:B------:R-:W-:Y:S01]  /*1450*/  F2FP.F16.F32.PACK_AB R7, R7, R12 ;  /* 0x0000000c0707723e */ /* 0x000fe200000000ff */
[----:B------:R-:W-:Y:S02]  /*1460*/  HADD2.F32 R23, -RZ, R18.H0_H0 ;  /* 0x20000012ff177230 */ /* 0x000fe40000004100 */
[----:B------:R-:W-:Y:S01]  /*1470*/  FMUL R21, R24, R21 ;  /* 0x0000001518157220 */ /* 0x000fe20000400000 */
[----:B------:R-:W-:-:S02]  /*1480*/  HADD2.F32 R25, -RZ, R18.H1_H1 ;  /* 0x30000012ff197230 */ /* 0x000fc40000004100 */
[C---:B------:R-:W-:Y:S01]  /*1490*/  FMUL R13, R24.reuse, R13 ;  /* 0x0000000d180d7220 */ /* 0x040fe20000400000 */
[----:B------:R-:W-:Y:S02]  /*14a0*/  HADD2.F32 R19, -RZ, R19.H1_H1 ;  /* 0x30000013ff137230 */ /* 0x000fe40000004100 */
[C---:B------:R-:W-:Y:S01]  /*14b0*/  FMUL R17, R24.reuse, R17 ;  /* 0x0000001118117220 */ /* 0x040fe20000400000 */
[----:B-----5:R-:W-:Y:S02]  /*14c0*/  HADD2.F32 R0, -RZ, R8.H1_H1 ;  /* 0x30000008ff007230 */ /* 0x020fe40000004100 */
[C---:B------:R-:W-:Y:S01]  /*14d0*/  FMUL R23, R24.reuse, R23 ;  /* 0x0000001718177220 */ /* 0x040fe20000400000 */
[----:B------:R-:W-:Y:S02]  /*14e0*/  HADD2.F32 R14, -RZ, R10.H1_H1 ;  /* 0x3000000aff0e7230 */ /* 0x000fe40000004100 */
[----:B------:R-:W-:Y:S01]  /*14f0*/  FMUL R25, R24, R25 ;  /* 0x0000001918197220 */ /* 0x000fe20000400000 */
[----:B------:R-:W-:-:S02]  /*1500*/  HADD2.F32 R8, -RZ, R8.H0_H0 ;  /* 0x20000008ff087230 */ /* 0x000fc40000004100 */
[C---:B------:R-:W-:Y:S01]  /*1510*/  FMUL R19, R24.reuse, R19 ;  /* 0x0000001318137220 */ /* 0x040fe20000400000 */
[----:B------:R-:W-:Y:S02]  /*1520*/  HADD2.F32 R2, -RZ, R9.H1_H1 ;  /* 0x30000009ff027230 */ /* 0x000fe40000004100 */
[----:B------:R-:W-:Y:S01]  /*1530*/  FMUL R27, R24, R27 ;  /* 0x0000001b181b7220 */ /* 0x000fe20000400000 */
[----:B------:R-:W-:Y:S01]  /*1540*/  HADD2.F32 R12, -RZ, R9.H0_H0 ;  /* 0x20000009ff0c7230 */ /* 0x000fe20000004100 */
[----:B------:R0:W-:Y:S01]  /*1550*/  @!P1 STG.E.128 desc[UR6][R30.64+0x1000], R4 ;  /* 0x001000041e009986 */ /* 0x0001e2000c101d06 */
[----:B------:R-:W-:Y:S02]  /*1560*/  HADD2.F32 R10, -RZ, R10.H0_H0 ;  /* 0x2000000aff0a7230 */ /* 0x000fe40000004100 */
[----:B------:R-:W-:Y:S01]  /*1570*/  FMUL R3, R8, R3 ;  /* 0x0000000308037220 */ /* 0x000fe20000400000 */
[----:B------:R-:W-:Y:S02]  /*1580*/  HADD2.F32 R16, -RZ, R11.H1_H1 ;  /* 0x3000000bff107230 */ /* 0x000fe40000004100 */
[----:B------:R-:W-:Y:S01]  /*1590*/  FMUL R0, R0, R21 ;  /* 0x0000001500007220 */ /* 0x000fe20000400000 */
[----:B------:R-:W-:-:S02]  /*15a0*/  HADD2.F32 R18, -RZ, R11.H0_H0 ;  /* 0x2000000bff127230 */ /* 0x000fc40000004100 */
[----:B------:R-:W-:Y:S01]  /*15b0*/  FMUL R2, R2, R17 ;  /* 0x0000001102027220 */ /* 0x000fe20000400000 */
[----:B------:R-:W-:Y:S01]  /*15c0*/  FMUL R25, R14, R25 ;  /* 0x000000190e197220 */ /* 0x000fe20000400000 */
[----:B------:R-:W-:Y:S01]  /*15d0*/  FMUL R16, R16, R19 ;  /* 0x0000001310107220 */ /* 0x000fe20000400000 */
[----:B0-----:R-:W-:Y:S01]  /*15e0*/  FMUL R5, R12, R13 ;  /* 0x0000000d0c057220 */ /* 0x001fe20000400000 */
[----:B------:R-:W-:Y:S01]  /*15f0*/  FMUL R6, R10, R23 ;  /* 0x000000170a067220 */ /* 0x000fe20000400000 */
[----:B------:R-:W-:Y:S01]  /*1600*/  FMUL R7, R18, R27 ;  /* 0x0000001b12077220 */ /* 0x000fe20000400000 */
[----:B------:R-:W-:Y:S02]  /*1610*/  F2FP.F16.F32.PACK_AB R4, R0, R3 ;  /* 0x000000030004723e */ /* 0x000fe400000000ff */
[----:B------:R-:W-:Y:S02]  /*1620*/  F2FP.F16.F32.PACK_AB R5, R2, R5 ;  /* 0x000000050205723e */ /* 0x000fe400000000ff */
[----:B------:R-:W-:-:S02]  /*1630*/  F2FP.F16.F32.PACK_AB R6, R25, R6 ;  /* 0x000000061906723e */ /* 0x000fc400000000ff */
[----:B------:R-:W-:Y:S01]  /*1640*/  F2FP.F16.F32.PACK_AB R7, R16, R7 ;  /* 0x000000071007723e */ /* 0x000fe200000000ff */
[----:B------:R-:W-:Y:S06]  /*1650*/  @P1 EXIT ;  /* 0x000000000000194d */ /* 0x000fec0003800000 */
[----:B------:R-:W-:Y:S01]  /*1660*/  STG.E.128 desc[UR6][R28.64+0x1800], R4 ;  /* 0x001800041c007986 */ /* 0x000fe2000c101d06 */
[----:B------:R-:W-:Y:S05]  /*1670*/  EXIT ;  /* 0x000000000000794d */ /* 0x000fea0003800000 */
.L_x_0:
[----:B------:R-:W-:Y:S01]  /*1680*/  MOV R0, 0x0 ;  /* 0x0000000000007802 */ /* 0x000fe20000000f00 */
[----:B------:R-:W-:Y:S01]  /*1690*/  ULDC.64 UR4, c[0x4][0x18] ;  /* 0x0100060000047ab9 */ /* 0x000fe20000000a00 */
[----:B------:R-:W-:Y:S01]  /*16a0*/  ULDC.64 UR6, c[0x4][0x8] ;  /* 0x0100020000067ab9 */ /* 0x000fe20000000a00 */
[----:B-----5:R-:W-:Y:S01]  /*16b0*/  MOV R4, UR4 ;  /* 0x0000000400047c02 */ /* 0x020fe20008000f00 */
[----:B------:R1:W2:Y:S01]  /*16c0*/  LDC.64 R2, c[0x4][R0] ;  /* 0x0100000000027b82 */ /* 0x0002a20000000a00 */
[----:B------:R-:W-:Y:S01]  /*16d0*/  MOV R5, UR5 ;  /* 0x0000000500057c02 */ /* 0x000fe20008000f00 */
[----:B------:R-:W-:Y:S01]  /*16e0*/  ULDC.64 UR4, c[0x4][0x10] ;  /* 0x0100040000047ab9 */ /* 0x000fe20000000a00 */
[----:B------:R-:W-:Y:S01]  /*16f0*/  HFMA2.MMA R8, -RZ, RZ, 0, 2.384185791015625e-06 ;  /* 0x00000028ff087435 */ /* 0x000fe200000001ff */
[----:B------:R-:W-:Y:S01]  /*1700*/  MOV R6, UR4 ;  /* 0x0000000400067c02 */ /* 0x000fe20008000f00 */
[----:B------:R-:W-:Y:S01]  /*1710*/  HFMA2.MMA R13, -RZ, RZ, 0, 0 ;  /* 0x00000000ff0d7435 */ /* 0x000fe200000001ff */
[----:B------:R-:W-:-:S02]  /*1720*/  MOV R7, UR5 ;  /* 0x0000000500077c02 */ /* 0x000fc40008000f00 */
[----:B------:R-:W-:Y:S02]  /*1730*/  MOV R10, UR6 ;  /* 0x00000006000a7c02 */ /* 0x000fe40008000f00 */
[----:B------:R-:W-:Y:S02]  /*1740*/  MOV R11, UR7 ;  /* 0x00000007000b7c02 */ /* 0x000fe40008000f00 */
[----:B-1----:R-:W-:-:S07]  /*1750*/  MOV R12, 0x1 ;  /* 0x00000001000c7802 */ /* 0x002fce0000000f00 */
[----:B------:R-:W-:-:S07]  /*1760*/  LEPC R20, `(.L_x_1) ;  /* 0x000000001014794e */ /* 0x000fce0000000000 */
[----:B0-2---:R-:W-:Y:S05]  /*1770*/  CALL.ABS.NOINC R2 ;  /* 0x0000000002007343 */ /* 0x005fea0003c00000 */
.L_x_1:
[----:B------:R-:W-:Y:S05]  /*1780*/  BRA `(.L_x_1) ;  /* 0xfffffffc00fc7947 */ /* 0x000fea000383ffff */
.L_x_2:
[----:B------:R-:W-:-:S00]  /*1790*/  BRA `(.L_x_2) ;  /* 0xfffffffc00fc7947 */ /* 0x000fc0000383ffff */
[----:B------:R-:W-:-:S00]  /*17a0*/  NOP ;  /* 0x0000000000007918 */ /* 0x000fc00000000000 */
        /* <DEDUP_REMOVED lines=13> */
.L_x_3:


//--------------------- .nv.global.init           --------------------------
	.section	.nv.global.init,"aw",@progbits
.nv.global.init:
	.type		assertFunc_0,@object
	.size		assertFunc_0,(_$_str - assertFunc_0)
assertFunc_0:
        /*0000*/ 	.byte	0x75, 0x6e, 0x6b, 0x6e, 0x6f, 0x77, 0x6e, 0x00
	.type		_$_str,@object
	.size		_$_str,(assertMessage_0 - _$_str)
_$_str:
        /*0008*/ 	.byte	0x5f, 0x5f, 0x43, 0x55, 0x44, 0x41, 0x5f, 0x46, 0x54, 0x5a, 0x00
	.type		assertMessage_0,@object
	.size		assertMessage_0,(assertFile_0 - assertMessage_0)
assertMessage_0:
        /*0013*/ 	.byte	0x69, 0x6e, 0x64, 0x65, 0x78, 0x20, 0x6f, 0x75, 0x74, 0x20, 0x6f, 0x66, 0x20, 0x62, 0x6f, 0x75
        /*0023*/ 	.byte	0x6e, 0x64, 0x73, 0x3a, 0x20, 0x30, 0x20, 0x3c, 0x3d, 0x20, 0x74, 0x6d, 0x70, 0x34, 0x20, 0x3c
        /*0033*/ 	.byte	0x20, 0x31, 0x32, 0x38, 0x32, 0x35, 0x36, 0x00
	.type		assertFile_0,@object
	.size		assertFile_0,(.L_1 - assertFile_0)
assertFile_0:
        /*003b*/ 	.byte	0x2f, 0x74, 0x6d, 0x70, 0x2f, 0x74, 0x6f, 0x72, 0x63, 0x68, 0x69, 0x6e, 0x64, 0x75, 0x63, 0x74
        /*004b*/ 	.byte	0x6f, 0x72, 0x5f, 0x72, 0x6f, 0x6f, 0x74, 0x2f, 0x33, 0x6b, 0x2f, 0x63, 0x33, 0x6b, 0x70, 0x33
        /*005b*/ 	.byte	0x75, 0x69, 0x73, 0x6f, 0x6c, 0x71, 0x6b, 0x78, 0x70, 0x6b, 0x70, 0x34, 0x34, 0x79, 0x78, 0x74
        /*006b*/ 	.byte	0x64, 0x34, 0x6d, 0x34, 0x67, 0x6d, 0x35, 0x74, 0x76, 0x7a, 0x66, 0x67, 0x6e, 0x62, 0x34, 0x70
        /*007b*/ 	.byte	0x66, 0x7a, 0x37, 0x72, 0x33, 0x37, 0x63, 0x76, 0x37, 0x6c, 0x6b, 0x6d, 0x77, 0x68, 0x35, 0x2e
        /*008b*/ 	.byte	0x70, 0x79, 0x00
.L_1:


//--------------------- .nv.shared.triton_red_fused__to_copy_add_embedding_mean_mul_pow_rsqrt_0 --------------------------
	.section	.nv.shared.triton_red_fused__to_copy_add_embedding_mean_mul_pow_rsqrt_0,"aw",@nobits
	.sectionflags	@""
	.align	16
	.zero		1024


//--------------------- .nv.constant0.triton_red_fused__to_copy_add_embedding_mean_mul_pow_rsqrt_0 --------------------------
	.section	.nv.constant0.triton_red_fused__to_copy_add_embedding_mean_mul_pow_rsqrt_0,"a",@progbits
	.sectionflags	@""
	.align	4
.nv.constant0.triton_red_fused__to_copy_add_embedding_mean_mul_pow_rsqrt_0:
	.zero		592


//--------------------- SYMBOLS --------------------------

	.type		__assertfail,@function
